	.headerflags	@"EF_CUDA_TEXMODE_UNIFIED EF_CUDA_64BIT_ADDRESS EF_CUDA_ACCELERATORS EF_CUDA_SM90 EF_CUDA_VIRTUAL_SM(EF_CUDA_SM90)"
	.elftype	@"ET_EXEC"


//--------------------- .nv.info                  --------------------------
	.section	.nv.info,"",@"SHT_CUDA_INFO"
	.align	4


	//----- nvinfo : EIATTR_REGCOUNT
	.align		4
        /*0000*/ 	.byte	0x04, 0x2f
        /*0002*/ 	.short	(.L_3 - .L_2)
	.align		4
.L_2:
        /*0004*/ 	.word	index@(triton_poi_fused__native_batch_norm_legit_no_training_convolution_relu_threshold_backward_41)
        /*0008*/ 	.word	0x00000014


	//----- nvinfo : EIATTR_MIN_STACK_SIZE
	.align		4
.L_3:
        /*000c*/ 	.byte	0x04, 0x12
        /*000e*/ 	.short	(.L_5 - .L_4)
	.align		4
.L_4:
        /*0010*/ 	.word	index@(triton_poi_fused__native_batch_norm_legit_no_training_convolution_relu_threshold_backward_41)
        /*0014*/ 	.word	0x00000000


	//----- nvinfo : EIATTR_FRAME_SIZE
	.align		4
.L_5:
        /*0018*/ 	.byte	0x04, 0x11
        /*001a*/ 	.short	(.L_7 - .L_6)
	.align		4
.L_6:
        /*001c*/ 	.word	index@(triton_poi_fused__native_batch_norm_legit_no_training_convolution_relu_threshold_backward_41)
        /*0020*/ 	.word	0x00000000


	//----- nvinfo : EIATTR_MIN_STACK_SIZE
	.align		4
.L_7:
        /*0024*/ 	.byte	0x04, 0x12
        /*0026*/ 	.short	(.L_9 - .L_8)
	.align		4
.L_8:
        /*0028*/ 	.word	index@(triton_poi_fused__native_batch_norm_legit_no_training_convolution_relu_threshold_backward_41)
        /*002c*/ 	.word	0x00000000
.L_9:


//--------------------- .nv.info.triton_poi_fused__native_batch_norm_legit_no_training_convolution_relu_threshold_backward_41 --------------------------
	.section	.nv.info.triton_poi_fused__native_batch_norm_legit_no_training_convolution_relu_threshold_backward_41,"",@"SHT_CUDA_INFO"
	.sectionflags	@""
	.align	4


	//----- nvinfo : EIATTR_CUDA_API_VERSION
	.align		4
        /*0000*/ 	.byte	0x04, 0x37
        /*0002*/ 	.short	(.L_11 - .L_10)
.L_10:
        /*0004*/ 	.word	0x0000007c


	//----- nvinfo : EIATTR_KPARAM_INFO
	.align		4
.L_11:
        /*0008*/ 	.byte	0x04, 0x17
        /*000a*/ 	.short	(.L_13 - .L_12)
.L_12:
        /*000c*/ 	.word	0x00000000
        /*0010*/ 	.short	0x0008
        /*0012*/ 	.short	0x0040
        /*0014*/ 	.byte	0x00, 0xf0, 0x11, 0x00


	//----- nvinfo : EIATTR_KPARAM_INFO
	.align		4
.L_13:
        /*0018*/ 	.byte	0x04, 0x17
        /*001a*/ 	.short	(.L_15 - .L_14)
.L_14:
        /*001c*/ 	.word	0x00000000
        /*0020*/ 	.short	0x0007
        /*0022*/ 	.short	0x0038
        /*0024*/ 	.byte	0x00, 0xf4, 0x21, 0x00


	//----- nvinfo : EIATTR_KPARAM_INFO
	.align		4
.L_15:
        /*0028*/ 	.byte	0x04, 0x17
        /*002a*/ 	.short	(.L_17 - .L_16)
.L_16:
        /*002c*/ 	.word	0x00000000
        /*0030*/ 	.short	0x0006
        /*0032*/ 	.short	0x0030
        /*0034*/ 	.byte	0x00, 0xf4, 0x21, 0x00


	//----- nvinfo : EIATTR_KPARAM_INFO
	.align		4
.L_17:
        /*0038*/ 	.byte	0x04, 0x17
        /*003a*/ 	.short	(.L_19 - .L_18)
.L_18:
        /*003c*/ 	.word	0x00000000
        /*0040*/ 	.short	0x0005
        /*0042*/ 	.short	0x0028
        /*0044*/ 	.byte	0x00, 0xf4, 0x21, 0x00


	//----- nvinfo : EIATTR_KPARAM_INFO
	.align		4
.L_19:
        /*0048*/ 	.byte	0x04, 0x17
        /*004a*/ 	.short	(.L_21 - .L_20)
.L_20:
        /*004c*/ 	.word	0x00000000
        /*0050*/ 	.short	0x0004
        /*0052*/ 	.short	0x0020
        /*0054*/ 	.byte	0x00, 0xf4, 0x21, 0x00


	//----- nvinfo : EIATTR_KPARAM_INFO
	.align		4
.L_21:
        /*0058*/ 	.byte	0x04, 0x17
        /*005a*/ 	.short	(.L_23 - .L_22)
.L_22:
        /*005c*/ 	.word	0x00000000
        /*0060*/ 	.short	0x0003
        /*0062*/ 	.short	0x0018
        /*0064*/ 	.byte	0x00, 0xf4, 0x21, 0x00


	//----- nvinfo : EIATTR_KPARAM_INFO
	.align		4
.L_23:
        /*0068*/ 	.byte	0x04, 0x17
        /*006a*/ 	.short	(.L_25 - .L_24)
.L_24:
        /*006c*/ 	.word	0x00000000
        /*0070*/ 	.short	0x0002
        /*0072*/ 	.short	0x0010
        /*0074*/ 	.byte	0x00, 0xf4, 0x21, 0x00


	//----- nvinfo : EIATTR_KPARAM_INFO
	.align		4
.L_25:
        /*0078*/ 	.byte	0x04, 0x17
        /*007a*/ 	.short	(.L_27 - .L_26)
.L_26:
        /*007c*/ 	.word	0x00000000
        /*0080*/ 	.short	0x0001
        /*0082*/ 	.short	0x0008
        /*0084*/ 	.byte	0x00, 0xf4, 0x21, 0x00


	//----- nvinfo : EIATTR_KPARAM_INFO
	.align		4
.L_27:
        /*0088*/ 	.byte	0x04, 0x17
        /*008a*/ 	.short	(.L_29 - .L_28)
.L_28:
        /*008c*/ 	.word	0x00000000
        /*0090*/ 	.short	0x0000
        /*0092*/ 	.short	0x0000
        /*0094*/ 	.byte	0x00, 0xf4, 0x21, 0x00


	//----- nvinfo : EIATTR_SPARSE_MMA_MASK
	.align		4
.L_29:
        /*0098*/ 	.byte	0x03, 0x50
        /*009a*/ 	.short	0x0000


	//----- nvinfo : EIATTR_MAXREG_COUNT
	.align		4
        /*009c*/ 	.byte	0x03, 0x1b
        /*009e*/ 	.short	0x00ff


	//----- nvinfo : EIATTR_EXIT_INSTR_OFFSETS
	.align		4
        /*00a0*/ 	.byte	0x04, 0x1c
        /*00a2*/ 	.short	(.L_31 - .L_30)


	//   ....[0]....
.L_30:
        /*00a4*/ 	.word	0x00000440


	//----- nvinfo : EIATTR_REQNTID
	.align		4
.L_31:
        /*00a8*/ 	.byte	0x04, 0x10
        /*00aa*/ 	.short	(.L_33 - .L_32)
.L_32:
        /*00ac*/ 	.word	0x00000100
        /*00b0*/ 	.word	0x00000001
        /*00b4*/ 	.word	0x00000001


	//----- nvinfo : EIATTR_CBANK_PARAM_SIZE
	.align		4
.L_33:
        /*00b8*/ 	.byte	0x03, 0x19
        /*00ba*/ 	.short	0x0044


	//----- nvinfo : EIATTR_PARAM_CBANK
	.align		4
        /*00bc*/ 	.byte	0x04, 0x0a
        /*00be*/ 	.short	(.L_35 - .L_34)
	.align		4
.L_34:
        /*00c0*/ 	.word	index@(.nv.constant0.triton_poi_fused__native_batch_norm_legit_no_training_convolution_relu_threshold_backward_41)
        /*00c4*/ 	.short	0x0210
        /*00c6*/ 	.short	0x0044


	//----- nvinfo : EIATTR_SW_WAR
	.align		4
.L_35:
        /*00c8*/ 	.byte	0x04, 0x36
        /*00ca*/ 	.short	(.L_37 - .L_36)
.L_36:
        /*00cc*/ 	.word	0x00000008
.L_37:


//--------------------- .nv.callgraph             --------------------------
	.section	.nv.callgraph,"",@"SHT_CUDA_CALLGRAPH"
	.align	4
	.sectionentsize	8
	.align		4
        /*0000*/ 	.word	0x00000000
	.align		4
        /*0004*/ 	.word	0xffffffff
	.align		4
        /*0008*/ 	.word	0x00000000
	.align		4
        /*000c*/ 	.word	0xfffffffe
	.align		4
        /*0010*/ 	.word	0x00000000
	.align		4
        /*0014*/ 	.word	0xfffffffd
	.align		4
        /*0018*/ 	.word	0x00000000
	.align		4
        /*001c*/ 	.word	0xfffffffc


//--------------------- .nv.constant4             --------------------------
	.section	.nv.constant4,"a",@progbits
	.align	8
	.align		8
.nv.constant4:
        /*0000*/ 	.dword	_$_str
	.align		8
        /*0008*/ 	.dword	_$_str_$_2


//--------------------- .text.triton_poi_fused__native_batch_norm_legit_no_training_convolution_relu_threshold_backward_41 --------------------------
	.section	.text.triton_poi_fused__native_batch_norm_legit_no_training_convolution_relu_threshold_backward_41,"ax",@progbits
	.align	128
        .global         triton_poi_fused__native_batch_norm_legit_no_training_convolution_relu_threshold_backward_41
        .type           triton_poi_fused__native_batch_norm_legit_no_training_convolution_relu_threshold_backward_41,@function
        .size           triton_poi_fused__native_batch_norm_legit_no_training_convolution_relu_threshold_backward_41,(.L_x_1 - triton_poi_fused__native_batch_norm_legit_no_training_convolution_relu_threshold_backward_41)
        .other          triton_poi_fused__native_batch_norm_legit_no_training_convolution_relu_threshold_backward_41,@"STO_CUDA_ENTRY STV_DEFAULT"
triton_poi_fused__native_batch_norm_legit_no_training_convolution_relu_threshold_backward_41:
.text.triton_poi_fused__native_batch_norm_legit_no_training_convolution_relu_threshold_backward_41:
[----:B------:R-:W-:Y:S01]  /*0000*/  LDC R1, c[0x0][0x28] ;  /* 0x00000a00ff017b82 */ /* 0x000fe20000000800 */
[----:B------:R-:W1:Y:S07]  /*0010*/  S2R R0, SR_TID.X ;  /* 0x0000000000007919 */ /* 0x000e6e0000002100 */
[----:B------:R-:W2:Y:S01]  /*0020*/  LDC.64 R12, c[0x0][0x228] ;  /* 0x00008a00ff0c7b82 */ /* 0x000ea20000000a00 */
[----:B------:R-:W-:Y:S01]  /*0030*/  ULDC.64 UR4, c[0x0][0x208] ;  /* 0x0000820000047ab9 */ /* 0x000fe20000000a00 */
[----:B------:R-:W-:Y:S01]  /*0040*/  ULDC.64 UR6, c[0x0][0x248] ;  /* 0x0000920000067ab9 */ /* 0x000fe20000000a00 */
[----:B------:R-:W3:Y:S05]  /*0050*/  S2R R5, SR_CTAID.X ;  /* 0x0000000000057919 */ /* 0x000eea0000002500 */
[----:B------:R-:W4:Y:S08]  /*0060*/  LDC.64 R8, c[0x0][0x218] ;  /* 0x00008600ff087b82 */ /* 0x000f300000000a00 */
[----:B------:R-:W5:Y:S08]  /*0070*/  LDC.64 R10, c[0x0][0x220] ;  /* 0x00008800ff0a7b82 */ /* 0x000f700000000a00 */
[----:B------:R-:W4:Y:S01]  /*0080*/  LDC.64 R14, c[0x0][0x230] ;  /* 0x00008c00ff0e7b82 */ /* 0x000f220000000a00 */
[----:B-1----:R-:W-:-:S02]  /*0090*/  SHF.L.U32 R0, R0, 0x1, RZ ;  /* 0x0000000100007819 */ /* 0x002fc400000006ff */
[----:B---3--:R-:W-:Y:S02]  /*00a0*/  SHF.R.S32.HI R3, RZ, 0x16, R5 ;  /* 0x00000016ff037819 */ /* 0x008fe40000011405 */
[----:B------:R-:W-:Y:S02]  /*00b0*/  LOP3.LUT R0, R0, 0x1fe, RZ, 0xc0, !PT ;  /* 0x000001fe00007812 */ /* 0x000fe400078ec0ff */
[----:B------:R-:W-:Y:S02]  /*00c0*/  SGXT R3, R3, 0x1 ;  /* 0x000000010303781a */ /* 0x000fe40000000200 */
[----:B------:R-:W-:Y:S02]  /*00d0*/  LEA R0, R5, R0, 0x9 ;  /* 0x0000000005007211 */ /* 0x000fe400078e48ff */
[----:B------:R-:W1:Y:S02]  /*00e0*/  LDC.64 R4, c[0x0][0x238] ;  /* 0x00008e00ff047b82 */ /* 0x000e640000000a00 */
[----:B------:R-:W-:-:S04]  /*00f0*/  LEA.HI R3, R3, R0, RZ, 0xa ;  /* 0x0000000003037211 */ /* 0x000fc800078f50ff */
[----:B------:R-:W-:-:S04]  /*0100*/  SHF.R.S32.HI R3, RZ, 0xa, R3 ;  /* 0x0000000aff037819 */ /* 0x000fc80000011403 */
[----:B------:R-:W-:-:S04]  /*0110*/  LEA.HI R2, R3, R3, RZ, 0x7 ;  /* 0x0000000303027211 */ /* 0x000fc800078f38ff */
[----:B------:R-:W-:-:S05]  /*0120*/  LOP3.LUT R2, R2, 0xffffff80, RZ, 0xc0, !PT ;  /* 0xffffff8002027812 */ /* 0x000fca00078ec0ff */
[----:B------:R-:W-:Y:S02]  /*0130*/  IMAD.IADD R17, R3, 0x1, -R2 ;  /* 0x0000000103117824 */ /* 0x000fe400078e0a02 */
[----:B------:R-:W3:Y:S02]  /*0140*/  LDC.64 R2, c[0x0][0x210] ;  /* 0x00008400ff027b82 */ /* 0x000ee40000000a00 */
[----:B--2---:R-:W-:-:S05]  /*0150*/  IMAD.WIDE R12, R17, 0x4, R12 ;  /* 0x00000004110c7825 */ /* 0x004fca00078e020c */
[----:B------:R2:W2:Y:S01]  /*0160*/  LDG.E.EL R16, desc[UR4][R12.64] ;  /* 0x000000040c107981 */ /* 0x0004a2000c2e1900 */
[----:B----4-:R-:W-:-:S04]  /*0170*/  IMAD.WIDE R8, R17, 0x4, R8 ;  /* 0x0000000411087825 */ /* 0x010fc800078e0208 */
[----:B-----5:R-:W-:Y:S02]  /*0180*/  IMAD.WIDE R10, R17, 0x4, R10 ;  /* 0x00000004110a7825 */ /* 0x020fe400078e020a */
[----:B------:R4:W5:Y:S04]  /*0190*/  LDG.E.EL R8, desc[UR4][R8.64] ;  /* 0x0000000408087981 */ /* 0x000968000c2e1900 */
[----:B------:R-:W5:Y:S01]  /*01a0*/  LDG.E.EL R10, desc[UR4][R10.64] ;  /* 0x000000040a0a7981 */ /* 0x000f62000c2e1900 */
[----:B---3--:R-:W-:-:S05]  /*01b0*/  IMAD.WIDE R2, R0, 0x4, R2 ;  /* 0x0000000400027825 */ /* 0x008fca00078e0202 */
[----:B------:R-:W5:Y:S01]  /*01c0*/  LDG.E.64 R6, desc[UR4][R2.64] ;  /* 0x0000000402067981 */ /* 0x000f62000c1e1b00 */
[----:B0-2---:R-:W-:-:S04]  /*01d0*/  IMAD.WIDE R12, R17, 0x4, R14 ;  /* 0x00000004110c7825 */ /* 0x005fc800078e020e */
[----:B-1----:R-:W-:Y:S02]  /*01e0*/  IMAD.WIDE R4, R17, 0x4, R4 ;  /* 0x0000000411047825 */ /* 0x002fe400078e0204 */
[----:B------:R-:W2:Y:S04]  /*01f0*/  LDG.E.EL R12, desc[UR4][R12.64] ;  /* 0x000000040c0c7981 */ /* 0x000ea8000c2e1900 */
[----:B------:R0:W2:Y:S01]  /*0200*/  LDG.E.EL R15, desc[UR4][R4.64] ;  /* 0x00000004040f7981 */ /* 0x0000a2000c2e1900 */
[----:B----4-:R-:W-:Y:S01]  /*0210*/  HFMA2.MMA R9, -RZ, RZ, 1.625, 0 ;  /* 0x3e800000ff097435 */ /* 0x010fe200000001ff */
[----:B------:R-:W-:-:S04]  /*0220*/  FADD R16, R16, 9.9999997473787516356e-06 ;  /* 0x3727c5ac10107421 */ /* 0x000fc80000000000 */
[----:B------:R-:W1:Y:S02]  /*0230*/  MUFU.SQRT R14, R16 ;  /* 0x00000010000e7308 */ /* 0x000e640000002000 */
[C---:B-1----:R-:W-:Y:S02]  /*0240*/  FSETP.GT.AND P0, PT, R14.reuse, 8.50705917302346158658e+37, PT ;  /* 0x7e8000000e00780b */ /* 0x042fe40003f04000 */
[----:B------:R-:W-:-:S11]  /*0250*/  FSETP.GEU.AND P1, PT, R14, 1.175494350822287508e-38, PT ;  /* 0x008000000e00780b */ /* 0x000fd60003f2e000 */
[----:B------:R-:W-:-:S04]  /*0260*/  @P0 FMUL R14, R14, 0.25 ;  /* 0x3e8000000e0e0820 */ /* 0x000fc80000400000 */
[----:B------:R-:W-:-:S06]  /*0270*/  @!P1 FMUL R14, R14, 16777216 ;  /* 0x4b8000000e0e9820 */ /* 0x000fcc0000400000 */
[----:B------:R-:W1:Y:S01]  /*0280*/  MUFU.RCP R14, R14 ;  /* 0x0000000e000e7308 */ /* 0x000e620000001000 */
[----:B------:R-:W-:Y:S01]  /*0290*/  FSEL R9, R9, 1, P0 ;  /* 0x3f80000009097808 */ /* 0x000fe20000000000 */
[--C-:B-----5:R-:W-:Y:S01]  /*02a0*/  FADD R7, R7, R8.reuse ;  /* 0x0000000807077221 */ /* 0x120fe20000000000 */
[----:B------:R-:W-:-:S03]  /*02b0*/  FADD R6, R6, R8 ;  /* 0x0000000806067221 */ /* 0x000fc60000000000 */
[----:B------:R-:W-:Y:S01]  /*02c0*/  @!P1 FMUL R9, R9, 16777216 ;  /* 0x4b80000009099820 */ /* 0x000fe20000400000 */
[C---:B0-----:R-:W-:Y:S01]  /*02d0*/  FADD R4, -R10.reuse, R7 ;  /* 0x000000070a047221 */ /* 0x041fe20000000100 */
[----:B------:R-:W-:Y:S02]  /*02e0*/  FADD R10, -R10, R6 ;  /* 0x000000060a0a7221 */ /* 0x000fe40000000100 */
[----:B-1----:R-:W-:-:S04]  /*02f0*/  FMUL R9, R14, R9 ;  /* 0x000000090e097220 */ /* 0x002fc80000400000 */
[C---:B------:R-:W-:Y:S01]  /*0300*/  FMUL R8, R9.reuse, R4 ;  /* 0x0000000409087220 */ /* 0x040fe20000400000 */
[----:B------:R-:W-:Y:S01]  /*0310*/  FMUL R10, R9, R10 ;  /* 0x0000000a090a7220 */ /* 0x000fe20000400000 */
[----:B------:R-:W0:Y:S02]  /*0320*/  LDC.64 R4, c[0x0][0x240] ;  /* 0x00009000ff047b82 */ /* 0x000e240000000a00 */
[C-C-:B--2---:R-:W-:Y:S01]  /*0330*/  FFMA R8, R12.reuse, R8, R15.reuse ;  /* 0x000000080c087223 */ /* 0x144fe2000000000f */
[----:B------:R-:W-:-:S04]  /*0340*/  FFMA R10, R12, R10, R15 ;  /* 0x0000000a0c0a7223 */ /* 0x000fc8000000000f */
[----:B------:R-:W-:Y:S02]  /*0350*/  FSETP.GEU.AND P0, PT, R8, RZ, PT ;  /* 0x000000ff0800720b */ /* 0x000fe40003f0e000 */
[----:B------:R-:W-:Y:S02]  /*0360*/  FSETP.GEU.AND P1, PT, R10, RZ, PT ;  /* 0x000000ff0a00720b */ /* 0x000fe40003f2e000 */
[----:B------:R-:W-:Y:S02]  /*0370*/  FSEL R11, R8, RZ, P0 ;  /* 0x000000ff080b7208 */ /* 0x000fe40000000000 */
[----:B------:R-:W-:Y:S02]  /*0380*/  FSEL R10, R10, RZ, P1 ;  /* 0x000000ff0a0a7208 */ /* 0x000fe40000800000 */
[----:B------:R-:W-:Y:S02]  /*0390*/  FSETP.GTU.AND P0, PT, R11, RZ, PT ;  /* 0x000000ff0b00720b */ /* 0x000fe40003f0c000 */
[----:B------:R-:W-:-:S02]  /*03a0*/  FSETP.GTU.AND P1, PT, R10, RZ, PT ;  /* 0x000000ff0a00720b */ /* 0x000fc40003f2c000 */
[----:B------:R-:W-:Y:S02]  /*03b0*/  SEL R13, RZ, 0x100, P0 ;  /* 0x00000100ff0d7807 */ /* 0x000fe40000000000 */
[----:B------:R-:W-:Y:S02]  /*03c0*/  SEL R12, RZ, 0x1, P1 ;  /* 0x00000001ff0c7807 */ /* 0x000fe40000800000 */
[----:B------:R-:W-:Y:S01]  /*03d0*/  IADD3 R8, P2, R0, UR6, RZ ;  /* 0x0000000600087c10 */ /* 0x000fe2000ff5e0ff */
[----:B0-----:R-:W-:-:S03]  /*03e0*/  IMAD.WIDE R4, R0, 0x4, R4 ;  /* 0x0000000400047825 */ /* 0x001fc600078e0204 */
[----:B------:R-:W-:Y:S01]  /*03f0*/  LEA.HI.X.SX32 R9, R0, UR7, 0x1, P2 ;  /* 0x0000000700097c11 */ /* 0x000fe200090f0eff */
[----:B------:R-:W-:Y:S01]  /*0400*/  IMAD.IADD R13, R12, 0x1, R13 ;  /* 0x000000010c0d7824 */ /* 0x000fe200078e020d */
[----:B------:R-:W-:Y:S04]  /*0410*/  STG.E.64 desc[UR4][R2.64], R6 ;  /* 0x0000000602007986 */ /* 0x000fe8000c101b04 */
[----:B------:R-:W-:Y:S04]  /*0420*/  STG.E.64 desc[UR4][R4.64], R10 ;  /* 0x0000000a04007986 */ /* 0x000fe8000c101b04 */
[----:B------:R-:W-:Y:S01]  /*0430*/  STG.E.U16 desc[UR4][R8.64], R13 ;  /* 0x0000000d08007986 */ /* 0x000fe2000c101504 */
[----:B------:R-:W-:Y:S05]  /*0440*/  EXIT ;  /* 0x000000000000794d */ /* 0x000fea0003800000 */
.L_x_0:
[----:B------:R-:W-:-:S00]  /*0450*/  BRA `(.L_x_0) ;  /* 0xfffffffc00fc7947 */ /* 0x000fc0000383ffff */
[----:B------:R-:W-:-:S00]  /*0460*/  NOP ;  /* 0x0000000000007918 */ /* 0x000fc00000000000 */
        /* <DEDUP_REMOVED lines=9> */
.L_x_1:


//--------------------- .nv.global.init           --------------------------
	.section	.nv.global.init,"aw",@progbits
.nv.global.init:
	.type		_$_str,@object
	.size		_$_str,(_$_str_$_2 - _$_str)
_$_str:
        /*0000*/ 	.byte	0x5f, 0x5f, 0x43, 0x55, 0x44, 0x41, 0x5f, 0x46, 0x54, 0x5a, 0x00
	.type		_$_str_$_2,@object
	.size		_$_str_$_2,(.L_1 - _$_str_$_2)
_$_str_$_2:
        /*000b*/ 	.byte	0x5f, 0x5f, 0x43, 0x55, 0x44, 0x41, 0x5f, 0x50, 0x52, 0x45, 0x43, 0x5f, 0x53, 0x51, 0x52, 0x54
        /*001b*/ 	.byte	0x00
.L_1:


//--------------------- .nv.constant0.triton_poi_fused__native_batch_norm_legit_no_training_convolution_relu_threshold_backward_41 --------------------------
	.section	.nv.constant0.triton_poi_fused__native_batch_norm_legit_no_training_convolution_relu_threshold_backward_41,"a",@progbits
	.sectionflags	@""
	.align	4
.nv.constant0.triton_poi_fused__native_batch_norm_legit_no_training_convolution_relu_threshold_backward_41:
	.zero		596
